	.headerflags	@"EF_CUDA_TEXMODE_UNIFIED EF_CUDA_64BIT_ADDRESS EF_CUDA_ACCELERATORS EF_CUDA_SM90 EF_CUDA_VIRTUAL_SM(EF_CUDA_SM90)"
	.elftype	@"ET_EXEC"


//--------------------- .nv.info                  --------------------------
	.section	.nv.info,"",@"SHT_CUDA_INFO"
	.align	4


	//----- nvinfo : EIATTR_REGCOUNT
	.align		4
        /*0000*/ 	.byte	0x04, 0x2f
        /*0002*/ 	.short	(.L_1 - .L_0)
	.align		4
.L_0:
        /*0004*/ 	.word	index@(triton_poi_fused_max_pool2d_with_indices_44)
        /*0008*/ 	.word	0x0000001e


	//----- nvinfo : EIATTR_MIN_STACK_SIZE
	.align		4
.L_1:
        /*000c*/ 	.byte	0x04, 0x12
        /*000e*/ 	.short	(.L_3 - .L_2)
	.align		4
.L_2:
        /*0010*/ 	.word	index@(triton_poi_fused_max_pool2d_with_indices_44)
        /*0014*/ 	.word	0x00000000


	//----- nvinfo : EIATTR_FRAME_SIZE
	.align		4
.L_3:
        /*0018*/ 	.byte	0x04, 0x11
        /*001a*/ 	.short	(.L_5 - .L_4)
	.align		4
.L_4:
        /*001c*/ 	.word	index@(triton_poi_fused_max_pool2d_with_indices_44)
        /*0020*/ 	.word	0x00000000


	//----- nvinfo : EIATTR_MIN_STACK_SIZE
	.align		4
.L_5:
        /*0024*/ 	.byte	0x04, 0x12
        /*0026*/ 	.short	(.L_7 - .L_6)
	.align		4
.L_6:
        /*0028*/ 	.word	index@(triton_poi_fused_max_pool2d_with_indices_44)
        /*002c*/ 	.word	0x00000000
.L_7:


//--------------------- .nv.info.triton_poi_fused_max_pool2d_with_indices_44 --------------------------
	.section	.nv.info.triton_poi_fused_max_pool2d_with_indices_44,"",@"SHT_CUDA_INFO"
	.sectionflags	@""
	.align	4


	//----- nvinfo : EIATTR_CUDA_API_VERSION
	.align		4
        /*0000*/ 	.byte	0x04, 0x37
        /*0002*/ 	.short	(.L_9 - .L_8)
.L_8:
        /*0004*/ 	.word	0x0000007c


	//----- nvinfo : EIATTR_KPARAM_INFO
	.align		4
.L_9:
        /*0008*/ 	.byte	0x04, 0x17
        /*000a*/ 	.short	(.L_11 - .L_10)
.L_10:
        /*000c*/ 	.word	0x00000000
        /*0010*/ 	.short	0x0004
        /*0012*/ 	.short	0x001c
        /*0014*/ 	.byte	0x00, 0xf0, 0x11, 0x00


	//----- nvinfo : EIATTR_KPARAM_INFO
	.align		4
.L_11:
        /*0018*/ 	.byte	0x04, 0x17
        /*001a*/ 	.short	(.L_13 - .L_12)
.L_12:
        /*001c*/ 	.word	0x00000000
        /*0020*/ 	.short	0x0003
        /*0022*/ 	.short	0x0018
        /*0024*/ 	.byte	0x00, 0xf0, 0x11, 0x00


	//----- nvinfo : EIATTR_KPARAM_INFO
	.align		4
.L_13:
        /*0028*/ 	.byte	0x04, 0x17
        /*002a*/ 	.short	(.L_15 - .L_14)
.L_14:
        /*002c*/ 	.word	0x00000000
        /*0030*/ 	.short	0x0002
        /*0032*/ 	.short	0x0010
        /*0034*/ 	.byte	0x00, 0xf4, 0x21, 0x00


	//----- nvinfo : EIATTR_KPARAM_INFO
	.align		4
.L_15:
        /*0038*/ 	.byte	0x04, 0x17
        /*003a*/ 	.short	(.L_17 - .L_16)
.L_16:
        /*003c*/ 	.word	0x00000000
        /*0040*/ 	.short	0x0001
        /*0042*/ 	.short	0x0008
        /*0044*/ 	.byte	0x00, 0xf4, 0x21, 0x00


	//----- nvinfo : EIATTR_KPARAM_INFO
	.align		4
.L_17:
        /*0048*/ 	.byte	0x04, 0x17
        /*004a*/ 	.short	(.L_19 - .L_18)
.L_18:
        /*004c*/ 	.word	0x00000000
        /*0050*/ 	.short	0x0000
        /*0052*/ 	.short	0x0000
        /*0054*/ 	.byte	0x00, 0xf4, 0x21, 0x00


	//----- nvinfo : EIATTR_SPARSE_MMA_MASK
	.align		4
.L_19:
        /*0058*/ 	.byte	0x03, 0x50
        /*005a*/ 	.short	0x0000


	//----- nvinfo : EIATTR_MAXREG_COUNT
	.align		4
        /*005c*/ 	.byte	0x03, 0x1b
        /*005e*/ 	.short	0x00ff


	//----- nvinfo : EIATTR_EXIT_INSTR_OFFSETS
	.align		4
        /*0060*/ 	.byte	0x04, 0x1c
        /*0062*/ 	.short	(.L_21 - .L_20)


	//   ....[0]....
.L_20:
        /*0064*/ 	.word	0x00000b90


	//   ....[1]....
        /*0068*/ 	.word	0x00000bb0


	//----- nvinfo : EIATTR_REQNTID
	.align		4
.L_21:
        /*006c*/ 	.byte	0x04, 0x10
        /*006e*/ 	.short	(.L_23 - .L_22)
.L_22:
        /*0070*/ 	.word	0x00000080
        /*0074*/ 	.word	0x00000001
        /*0078*/ 	.word	0x00000001


	//----- nvinfo : EIATTR_CBANK_PARAM_SIZE
	.align		4
.L_23:
        /*007c*/ 	.byte	0x03, 0x19
        /*007e*/ 	.short	0x0020


	//----- nvinfo : EIATTR_PARAM_CBANK
	.align		4
        /*0080*/ 	.byte	0x04, 0x0a
        /*0082*/ 	.short	(.L_25 - .L_24)
	.align		4
.L_24:
        /*0084*/ 	.word	index@(.nv.constant0.triton_poi_fused_max_pool2d_with_indices_44)
        /*0088*/ 	.short	0x0210
        /*008a*/ 	.short	0x0020


	//----- nvinfo : EIATTR_SW_WAR
	.align		4
.L_25:
        /*008c*/ 	.byte	0x04, 0x36
        /*008e*/ 	.short	(.L_27 - .L_26)
.L_26:
        /*0090*/ 	.word	0x00000008
.L_27:


//--------------------- .nv.callgraph             --------------------------
	.section	.nv.callgraph,"",@"SHT_CUDA_CALLGRAPH"
	.align	4
	.sectionentsize	8
	.align		4
        /*0000*/ 	.word	0x00000000
	.align		4
        /*0004*/ 	.word	0xffffffff
	.align		4
        /*0008*/ 	.word	0x00000000
	.align		4
        /*000c*/ 	.word	0xfffffffe
	.align		4
        /*0010*/ 	.word	0x00000000
	.align		4
        /*0014*/ 	.word	0xfffffffd
	.align		4
        /*0018*/ 	.word	0x00000000
	.align		4
        /*001c*/ 	.word	0xfffffffc


//--------------------- .text.triton_poi_fused_max_pool2d_with_indices_44 --------------------------
	.section	.text.triton_poi_fused_max_pool2d_with_indices_44,"ax",@progbits
	.sectionflags	@"SHF_BARRIERS=1"
	.align	128
        .global         triton_poi_fused_max_pool2d_with_indices_44
        .type           triton_poi_fused_max_pool2d_with_indices_44,@function
        .size           triton_poi_fused_max_pool2d_with_indices_44,(.L_x_1 - triton_poi_fused_max_pool2d_with_indices_44)
        .other          triton_poi_fused_max_pool2d_with_indices_44,@"STO_CUDA_ENTRY STV_DEFAULT"
triton_poi_fused_max_pool2d_with_indices_44:
.text.triton_poi_fused_max_pool2d_with_indices_44:
[----:B------:R-:W0:Y:S02]  /*0000*/  LDC R1, c[0x0][0x28] ;  /* 0x00000a00ff017b82 */ /* 0x000e240000000800 */
[----:B------:R-:W1:Y:S01]  /*0010*/  S2R R0, SR_TID.X ;  /* 0x0000000000007919 */ /* 0x000e620000002100 */
[----:B------:R-:W2:Y:S01]  /*0020*/  S2UR UR4, SR_CTAID.X ;  /* 0x00000000000479c3 */ /* 0x000ea20000002500 */
[----:B------:R-:W-:Y:S01]  /*0030*/  ULDC.64 UR8, c[0x0][0x208] ;  /* 0x0000820000087ab9 */ /* 0x000fe20000000a00 */
[----:B------:R-:W3:Y:S01]  /*0040*/  S2R R2, SR_CTAID.Y ;  /* 0x0000000000027919 */ /* 0x000ee20000002600 */
[----:B--2---:R-:W-:Y:S01]  /*0050*/  USHF.L.U32 UR4, UR4, 0x4, URZ ;  /* 0x0000000404047899 */ /* 0x004fe2000800063f */
[----:B-1----:R-:W-:Y:S01]  /*0060*/  SHF.R.U32.HI R4, RZ, 0x3, R0 ;  /* 0x00000003ff047819 */ /* 0x002fe20000011600 */
[----:B------:R-:W-:Y:S02]  /*0070*/  IMAD.SHL.U32 R0, R0, 0x2, RZ ;  /* 0x0000000200007824 */ /* 0x000fe400078e00ff */
[----:B---3--:R-:W-:Y:S01]  /*0080*/  IMAD.SHL.U32 R5, R2, 0x10, RZ ;  /* 0x0000001002057824 */ /* 0x008fe200078e00ff */
[----:B------:R-:W-:Y:S02]  /*0090*/  SGXT.U32 R4, R4, 0x4 ;  /* 0x000000040404781a */ /* 0x000fe40000000000 */
[----:B------:R-:W-:-:S02]  /*00a0*/  SHF.R.S32.HI R12, RZ, 0x1b, R2 ;  /* 0x0000001bff0c7819 */ /* 0x000fc40000011402 */
[----:B------:R-:W-:Y:S01]  /*00b0*/  LOP3.LUT R7, R5, R4, RZ, 0xfc, !PT ;  /* 0x0000000405077212 */ /* 0x000fe200078efcff */
[----:B------:R-:W1:Y:S01]  /*00c0*/  LDC.64 R2, c[0x0][0x210] ;  /* 0x00008400ff027b82 */ /* 0x000e620000000a00 */
[----:B------:R-:W-:Y:S02]  /*00d0*/  LOP3.LUT R0, R0, 0xe, RZ, 0xc0, !PT ;  /* 0x0000000e00007812 */ /* 0x000fe400078ec0ff */
[----:B------:R-:W-:Y:S02]  /*00e0*/  LEA.HI R8, R7, R7, RZ, 0x1 ;  /* 0x0000000707087211 */ /* 0x000fe400078f08ff */
[----:B------:R-:W-:Y:S02]  /*00f0*/  SGXT R12, R12, 0x1 ;  /* 0x000000010c0c781a */ /* 0x000fe40000000200 */
[----:B------:R-:W-:Y:S02]  /*0100*/  SHF.R.S32.HI R9, RZ, 0x1, R8 ;  /* 0x00000001ff097819 */ /* 0x000fe40000011408 */
[----:B------:R-:W-:-:S02]  /*0110*/  LOP3.LUT R10, R8, 0xfffffffe, RZ, 0xc0, !PT ;  /* 0xfffffffe080a7812 */ /* 0x000fc400078ec0ff */
[----:B------:R-:W-:Y:S02]  /*0120*/  LOP3.LUT R6, R0, UR4, RZ, 0xfc, !PT ;  /* 0x0000000400067c12 */ /* 0x000fe4000f8efcff */
[----:B------:R-:W-:Y:S01]  /*0130*/  LEA.HI R12, R12, R7, RZ, 0x2 ;  /* 0x000000070c0c7211 */ /* 0x000fe200078f10ff */
[----:B------:R-:W-:Y:S01]  /*0140*/  IMAD.IADD R11, R7, 0x1, -R10 ;  /* 0x00000001070b7824 */ /* 0x000fe200078e0a0a */
[----:B------:R-:W-:Y:S02]  /*0150*/  LEA.HI R8, R8, R9, RZ, 0x1 ;  /* 0x0000000908087211 */ /* 0x000fe400078f08ff */
[----:B------:R-:W-:Y:S01]  /*0160*/  SHF.R.S32.HI R12, RZ, 0x2, R12 ;  /* 0x00000002ff0c7819 */ /* 0x000fe2000001140c */
[----:B------:R-:W-:Y:S01]  /*0170*/  IMAD R11, R11, 0x880, R6 ;  /* 0x000008800b0b7824 */ /* 0x000fe200078e0206 */
[----:B------:R-:W-:Y:S02]  /*0180*/  LOP3.LUT R8, R8, 0xfffffffe, RZ, 0xc0, !PT ;  /* 0xfffffffe08087812 */ /* 0x000fe400078ec0ff */
[----:B------:R-:W-:Y:S01]  /*0190*/  ISETP.GE.AND P0, PT, R6, 0x440, PT ;  /* 0x000004400600780c */ /* 0x000fe20003f06270 */
[----:B------:R-:W-:Y:S01]  /*01a0*/  IMAD R12, R12, 0x9900, R11 ;  /* 0x000099000c0c7824 */ /* 0x000fe200078e020b */
[----:B------:R-:W-:Y:S01]  /*01b0*/  CS2R R10, SRZ ;  /* 0x00000000000a7805 */ /* 0x000fe2000001ff00 */
[----:B------:R-:W-:Y:S01]  /*01c0*/  IMAD.IADD R9, R9, 0x1, -R8 ;  /* 0x0000000109097824 */ /* 0x000fe200078e0a08 */
[----:B------:R-:W-:-:S03]  /*01d0*/  ISETP.LT.AND P0, PT, R7, 0x10, !P0 ;  /* 0x000000100700780c */ /* 0x000fc60004701270 */
[----:B------:R-:W-:Y:S01]  /*01e0*/  IMAD R9, R9, 0x3300, R12 ;  /* 0x0000330009097824 */ /* 0x000fe200078e020c */
[----:B------:R-:W-:-:S03]  /*01f0*/  CS2R R12, SRZ ;  /* 0x00000000000c7805 */ /* 0x000fc6000001ff00 */
[C---:B------:R-:W-:Y:S02]  /*0200*/  VIADD R21, R9.reuse, 0x440 ;  /* 0x0000044009157836 */ /* 0x040fe40000000000 */
[----:B-1----:R-:W-:-:S04]  /*0210*/  IMAD.WIDE R18, R9, 0x4, R2 ;  /* 0x0000000409127825 */ /* 0x002fc800078e0202 */
[--C-:B------:R-:W-:Y:S01]  /*0220*/  IMAD.WIDE R20, R21, 0x4, R2.reuse ;  /* 0x0000000415147825 */ /* 0x100fe200078e0202 */
[----:B------:R1:W2:Y:S03]  /*0230*/  @P0 LDG.E.EL.64 R12, desc[UR8][R18.64] ;  /* 0x00000008120c0981 */ /* 0x0002a6000c2e1b00 */
[----:B------:R-:W-:Y:S01]  /*0240*/  VIADD R23, R9, 0x880 ;  /* 0x0000088009177836 */ /* 0x000fe20000000000 */
[----:B------:R3:W2:Y:S01]  /*0250*/  @P0 LDG.E.EL.64 R10, desc[UR8][R20.64] ;  /* 0x00000008140a0981 */ /* 0x0006a2000c2e1b00 */
[----:B------:R-:W-:Y:S02]  /*0260*/  CS2R R14, SRZ ;  /* 0x00000000000e7805 */ /* 0x000fe4000001ff00 */
[----:B------:R-:W-:-:S05]  /*0270*/  IMAD.WIDE R22, R23, 0x4, R2 ;  /* 0x0000000417167825 */ /* 0x000fca00078e0202 */
[----:B------:R-:W4:Y:S01]  /*0280*/  @P0 LDG.E.EL.64 R14, desc[UR8][R22.64] ;  /* 0x00000008160e0981 */ /* 0x000f22000c2e1b00 */
[----:B------:R-:W-:Y:S01]  /*0290*/  VIADD R25, R9, 0x1980 ;  /* 0x0000198009197836 */ /* 0x000fe20000000000 */
[----:B------:R-:W-:-:S03]  /*02a0*/  CS2R R16, SRZ ;  /* 0x0000000000107805 */ /* 0x000fc6000001ff00 */
[----:B------:R-:W-:-:S05]  /*02b0*/  IMAD.WIDE R24, R25, 0x4, R2 ;  /* 0x0000000419187825 */ /* 0x000fca00078e0202 */
[----:B------:R-:W5:Y:S01]  /*02c0*/  @P0 LDG.E.EL.64 R16, desc[UR8][R24.64] ;  /* 0x0000000818100981 */ /* 0x000f62000c2e1b00 */
[----:B------:R-:W-:Y:S01]  /*02d0*/  VIADD R27, R9, 0x1dc0 ;  /* 0x00001dc0091b7836 */ /* 0x000fe20000000000 */
[----:B-1----:R-:W-:-:S03]  /*02e0*/  CS2R R18, SRZ ;  /* 0x0000000000127805 */ /* 0x002fc6000001ff00 */
[----:B---3--:R-:W-:-:S05]  /*02f0*/  IMAD.WIDE R20, R27, 0x4, R2 ;  /* 0x000000041b147825 */ /* 0x008fca00078e0202 */
[----:B------:R1:W3:Y:S01]  /*0300*/  @P0 LDG.E.EL.64 R18, desc[UR8][R20.64] ;  /* 0x0000000814120981 */ /* 0x0002e2000c2e1b00 */
[C---:B--2---:R-:W-:Y:S02]  /*0310*/  FSETP.GT.AND P6, PT, R10.reuse, R12, PT ;  /* 0x0000000c0a00720b */ /* 0x044fe40003fc4000 */
[C---:B------:R-:W-:Y:S02]  /*0320*/  FSETP.GT.AND P1, PT, R11.reuse, R13, PT ;  /* 0x0000000d0b00720b */ /* 0x040fe40003f24000 */
[----:B------:R-:W-:Y:S02]  /*0330*/  FSETP.NAN.AND P2, PT, R10, R10, PT ;  /* 0x0000000a0a00720b */ /* 0x000fe40003f48000 */
[----:B------:R-:W-:Y:S02]  /*0340*/  FSETP.NAN.AND P4, PT, R11, R11, PT ;  /* 0x0000000b0b00720b */ /* 0x000fe40003f88000 */
[----:B----4-:R-:W-:Y:S02]  /*0350*/  FSETP.NAN.AND P3, PT, R14, R14, PT ;  /* 0x0000000e0e00720b */ /* 0x010fe40003f68000 */
[----:B------:R-:W-:-:S03]  /*0360*/  SEL R8, RZ, 0x1, !P1 ;  /* 0x00000001ff087807 */ /* 0x000fc60004800000 */
[----:B------:R-:W-:Y:S02]  /*0370*/  @!P6 SEL R10, R10, R12, P2 ;  /* 0x0000000c0a0ae207 */ /* 0x000fe40001000000 */
[----:B------:R-:W-:Y:S02]  /*0380*/  FSETP.NAN.AND P2, PT, R15, R15, PT ;  /* 0x0000000f0f00720b */ /* 0x000fe40003f48000 */
[----:B------:R-:W-:Y:S02]  /*0390*/  FSETP.GEU.AND P5, PT, R10, R14, PT ;  /* 0x0000000e0a00720b */ /* 0x000fe40003fae000 */
[----:B------:R-:W-:Y:S02]  /*03a0*/  @!P1 SEL R11, R11, R13, P4 ;  /* 0x0000000d0b0b9207 */ /* 0x000fe40002000000 */
[----:B------:R-:W-:Y:S02]  /*03b0*/  CS2R R12, SRZ ;  /* 0x00000000000c7805 */ /* 0x000fe4000001ff00 */
[----:B------:R-:W-:-:S02]  /*03c0*/  @!P3 SEL R14, R14, R10, !P5 ;  /* 0x0000000a0e0eb207 */ /* 0x000fc40006800000 */
[----:B-----5:R-:W-:Y:S02]  /*03d0*/  FSETP.NAN.AND P3, PT, R17, R17, PT ;  /* 0x000000111100720b */ /* 0x020fe40003f68000 */
[----:B------:R-:W-:Y:S02]  /*03e0*/  FSETP.GEU.AND P4, PT, R11, R15, PT ;  /* 0x0000000f0b00720b */ /* 0x000fe40003f8e000 */
[----:B------:R-:W-:Y:S02]  /*03f0*/  FSETP.NAN.AND P1, PT, R16, R16, PT ;  /* 0x000000101000720b */ /* 0x000fe40003f28000 */
[----:B------:R-:W-:Y:S02]  /*0400*/  @!P2 SEL R15, R15, R11, !P4 ;  /* 0x0000000b0f0fa207 */ /* 0x000fe40006000000 */
[----:B-1----:R-:W-:Y:S02]  /*0410*/  P2R R20, PR, RZ, 0x20 ;  /* 0x00000020ff147803 */ /* 0x002fe40000000000 */
[----:B------:R-:W-:-:S04]  /*0420*/  FSETP.GEU.AND P2, PT, R15, R17, PT ;  /* 0x000000110f00720b */ /* 0x000fc80003f4e000 */
[----:B------:R-:W-:Y:S02]  /*0430*/  @!P3 SEL R17, R17, R15, !P2 ;  /* 0x0000000f1111b207 */ /* 0x000fe40005000000 */
[----:B------:R-:W-:-:S04]  /*0440*/  FSETP.GEU.AND P3, PT, R14, R16, PT ;  /* 0x000000100e00720b */ /* 0x000fc80003f6e000 */
[----:B------:R-:W-:Y:S02]  /*0450*/  @!P1 SEL R16, R16, R14, !P3 ;  /* 0x0000000e10109207 */ /* 0x000fe40005800000 */
[-C--:B---3--:R-:W-:Y:S02]  /*0460*/  FSETP.NAN.AND P1, PT, R18, R18.reuse, PT ;  /* 0x000000121200720b */ /* 0x088fe40003f28000 */
[----:B------:R-:W-:-:S04]  /*0470*/  FSETP.GEU.AND P5, PT, R16, R18, PT ;  /* 0x000000121000720b */ /* 0x000fc80003fae000 */
[----:B------:R-:W-:-:S07]  /*0480*/  P2R R21, PR, RZ, 0x20 ;  /* 0x00000020ff157803 */ /* 0x000fce0000000000 */
[----:B------:R-:W-:Y:S02]  /*0490*/  @!P1 SEL R18, R18, R16, !P5 ;  /* 0x0000001012129207 */ /* 0x000fe40006800000 */
[-C--:B------:R-:W-:Y:S02]  /*04a0*/  FSETP.NAN.AND P1, PT, R19, R19.reuse, PT ;  /* 0x000000131300720b */ /* 0x080fe40003f28000 */
[----:B------:R-:W-:Y:S01]  /*04b0*/  FSETP.GEU.AND P5, PT, R17, R19, PT ;  /* 0x000000131100720b */ /* 0x000fe20003fae000 */
[----:B------:R-:W-:Y:S01]  /*04c0*/  VIADD R15, R9, 0x3300 ;  /* 0x00003300090f7836 */ /* 0x000fe20000000000 */
[----:B------:R-:W-:Y:S02]  /*04d0*/  CS2R R10, SRZ ;  /* 0x00000000000a7805 */ /* 0x000fe4000001ff00 */
[----:B------:R-:W-:-:S07]  /*04e0*/  P2R R22, PR, RZ, 0x20 ;  /* 0x00000020ff167803 */ /* 0x000fce0000000000 */
[----:B------:R-:W-:Y:S01]  /*04f0*/  @!P1 SEL R19, R19, R17, !P5 ;  /* 0x0000001113139207 */ /* 0x000fe20006800000 */
[----:B------:R-:W-:-:S04]  /*0500*/  VIADD R17, R9, 0x2200 ;  /* 0x0000220009117836 */ /* 0x000fc80000000000 */
[----:B------:R-:W-:-:S05]  /*0510*/  IMAD.WIDE R16, R17, 0x4, R2 ;  /* 0x0000000411107825 */ /* 0x000fca00078e0202 */
[----:B------:R-:W2:Y:S01]  /*0520*/  @P0 LDG.E.EL.64 R12, desc[UR8][R16.64] ;  /* 0x00000008100c0981 */ /* 0x000ea2000c2e1b00 */
[----:B------:R-:W-:-:S05]  /*0530*/  IMAD.WIDE R14, R15, 0x4, R2 ;  /* 0x000000040f0e7825 */ /* 0x000fca00078e0202 */
[----:B------:R-:W3:Y:S01]  /*0540*/  @P0 LDG.E.EL.64 R10, desc[UR8][R14.64] ;  /* 0x000000080e0a0981 */ /* 0x000ee2000c2e1b00 */
[-C--:B--2---:R-:W-:Y:S02]  /*0550*/  FSETP.NAN.AND P1, PT, R13, R13.reuse, PT ;  /* 0x0000000d0d00720b */ /* 0x084fe40003f28000 */
[----:B------:R-:W-:-:S04]  /*0560*/  FSETP.GEU.AND P5, PT, R19, R13, PT ;  /* 0x0000000d1300720b */ /* 0x000fc80003fae000 */
[----:B------:R-:W-:-:S07]  /*0570*/  P2R R16, PR, RZ, 0x20 ;  /* 0x00000020ff107803 */ /* 0x000fce0000000000 */
[----:B------:R-:W-:Y:S02]  /*0580*/  @!P1 SEL R13, R13, R19, !P5 ;  /* 0x000000130d0d9207 */ /* 0x000fe40006800000 */
[-C--:B------:R-:W-:Y:S02]  /*0590*/  FSETP.NAN.AND P1, PT, R12, R12.reuse, PT ;  /* 0x0000000c0c00720b */ /* 0x080fe40003f28000 */
[----:B------:R-:W-:-:S04]  /*05a0*/  FSETP.GEU.AND P5, PT, R18, R12, PT ;  /* 0x0000000c1200720b */ /* 0x000fc80003fae000 */
[----:B------:R-:W-:-:S07]  /*05b0*/  P2R R17, PR, RZ, 0x20 ;  /* 0x00000020ff117803 */ /* 0x000fce0000000000 */
[----:B------:R-:W-:Y:S02]  /*05c0*/  @!P1 SEL R12, R12, R18, !P5 ;  /* 0x000000120c0c9207 */ /* 0x000fe40006800000 */
[-C--:B---3--:R-:W-:Y:S02]  /*05d0*/  FSETP.NAN.AND P1, PT, R10, R10.reuse, PT ;  /* 0x0000000a0a00720b */ /* 0x088fe40003f28000 */
[----:B------:R-:W-:-:S04]  /*05e0*/  FSETP.GEU.AND P5, PT, R12, R10, PT ;  /* 0x0000000a0c00720b */ /* 0x000fc80003fae000 */
[----:B------:R-:W-:-:S07]  /*05f0*/  P2R R18, PR, RZ, 0x20 ;  /* 0x00000020ff127803 */ /* 0x000fce0000000000 */
[----:B------:R-:W-:Y:S02]  /*0600*/  @!P1 SEL R10, R10, R12, !P5 ;  /* 0x0000000c0a0a9207 */ /* 0x000fe40006800000 */
[-C--:B------:R-:W-:Y:S02]  /*0610*/  FSETP.NAN.AND P5, PT, R11, R11.reuse, PT ;  /* 0x0000000b0b00720b */ /* 0x080fe40003fa8000 */
[----:B------:R-:W-:-:S04]  /*0620*/  FSETP.GEU.AND P1, PT, R13, R11, PT ;  /* 0x0000000b0d00720b */ /* 0x000fc80003f2e000 */
[----:B------:R-:W-:-:S07]  /*0630*/  P2R R19, PR, RZ, 0x2 ;  /* 0x00000002ff137803 */ /* 0x000fce0000000000 */
[----:B------:R-:W-:Y:S02]  /*0640*/  @!P5 SEL R11, R11, R13, !P1 ;  /* 0x0000000d0b0bd207 */ /* 0x000fe40004800000 */
[----:B------:R-:W-:Y:S01]  /*0650*/  ISETP.NE.AND P1, PT, R17, RZ, PT ;  /* 0x000000ff1100720c */ /* 0x000fe20003f25270 */
[----:B------:R-:W-:Y:S01]  /*0660*/  VIADD R17, R9, 0x3740 ;  /* 0x0000374009117836 */ /* 0x000fe20000000000 */
[----:B------:R-:W-:-:S03]  /*0670*/  CS2R R12, SRZ ;  /* 0x00000000000c7805 */ /* 0x000fc6000001ff00 */
[----:B------:R-:W-:-:S05]  /*0680*/  IMAD.WIDE R14, R17, 0x4, R2 ;  /* 0x00000004110e7825 */ /* 0x000fca00078e0202 */
[----:B------:R-:W2:Y:S01]  /*0690*/  @P0 LDG.E.EL.64 R12, desc[UR8][R14.64] ;  /* 0x000000080e0c0981 */ /* 0x000ea2000c2e1b00 */
[----:B------:R-:W-:Y:S01]  /*06a0*/  SEL R23, RZ, 0x1, !P6 ;  /* 0x00000001ff177807 */ /* 0x000fe20007000000 */
[----:B------:R-:W-:Y:S01]  /*06b0*/  VIADD R9, R9, 0x3b80 ;  /* 0x00003b8009097836 */ /* 0x000fe20000000000 */
[----:B------:R-:W-:-:S03]  /*06c0*/  SEL R8, R8, 0x2, P4 ;  /* 0x0000000208087807 */ /* 0x000fc60002000000 */
[----:B------:R-:W-:Y:S01]  /*06d0*/  IMAD.WIDE R2, R9, 0x4, R2 ;  /* 0x0000000409027825 */ /* 0x000fe200078e0202 */
[-C--:B--2---:R-:W-:Y:S02]  /*06e0*/  FSETP.NAN.AND P5, PT, R12, R12.reuse, PT ;  /* 0x0000000c0c00720b */ /* 0x084fe40003fa8000 */
[----:B------:R-:W-:-:S11]  /*06f0*/  FSETP.GEU.AND P6, PT, R10, R12, PT ;  /* 0x0000000c0a00720b */ /* 0x000fd60003fce000 */
[----:B------:R-:W-:Y:S02]  /*0700*/  @!P5 SEL R12, R12, R10, !P6 ;  /* 0x0000000a0c0cd207 */ /* 0x000fe40007000000 */
[----:B------:R-:W-:Y:S02]  /*0710*/  SEL R10, R8, 0x3, P2 ;  /* 0x00000003080a7807 */ /* 0x000fe40001000000 */
[----:B------:R-:W-:-:S06]  /*0720*/  CS2R R8, SRZ ;  /* 0x0000000000087805 */ /* 0x000fcc000001ff00 */
[----:B------:R1:W2:Y:S01]  /*0730*/  @P0 LDG.E.EL.64 R8, desc[UR8][R2.64] ;  /* 0x0000000802080981 */ /* 0x0002a2000c2e1b00 */
[----:B------:R-:W-:-:S04]  /*0740*/  ISETP.NE.AND P5, PT, R20, RZ, PT ;  /* 0x000000ff1400720c */ /* 0x000fc80003fa5270 */
[----:B------:R-:W-:Y:S02]  /*0750*/  SEL R23, R23, 0x2, P5 ;  /* 0x0000000217177807 */ /* 0x000fe40002800000 */
[-C--:B------:R-:W-:Y:S02]  /*0760*/  FSETP.NAN.AND P5, PT, R13, R13.reuse, PT ;  /* 0x0000000d0d00720b */ /* 0x080fe40003fa8000 */
[----:B------:R-:W-:Y:S02]  /*0770*/  FSETP.GEU.AND P4, PT, R11, R13, PT ;  /* 0x0000000d0b00720b */ /* 0x000fe40003f8e000 */
[----:B------:R-:W-:-:S09]  /*0780*/  SEL R23, R23, 0x3, P3 ;  /* 0x0000000317177807 */ /* 0x000fd20001800000 */
[----:B------:R-:W-:Y:S02]  /*0790*/  @!P5 SEL R13, R13, R11, !P4 ;  /* 0x0000000b0d0dd207 */ /* 0x000fe40006000000 */
[----:B------:R-:W1:Y:S01]  /*07a0*/  S2R R11, SR_TID.X ;  /* 0x00000000000b7919 */ /* 0x000e620000002100 */
[----:B------:R-:W3:Y:S01]  /*07b0*/  S2UR UR6, SR_CgaCtaId ;  /* 0x00000000000679c3 */ /* 0x000ee20000008800 */
[----:B------:R-:W-:-:S04]  /*07c0*/  ISETP.NE.AND P5, PT, R22, RZ, PT ;  /* 0x000000ff1600720c */ /* 0x000fc80003fa5270 */
[----:B------:R-:W-:Y:S01]  /*07d0*/  SEL R10, R10, 0x4, P5 ;  /* 0x000000040a0a7807 */ /* 0x000fe20002800000 */
[----:B------:R-:W-:Y:S02]  /*07e0*/  UMOV UR5, 0x400 ;  /* 0x0000040000057882 */ /* 0x000fe40000000000 */
[----:B---3--:R-:W-:Y:S01]  /*07f0*/  UPRMT UR5, UR6, 0x654, UR5 ;  /* 0x0000065406057896 */ /* 0x008fe20008000005 */
[----:B-1----:R-:W-:Y:S01]  /*0800*/  IMAD.SHL.U32 R2, R11, 0x20, RZ ;  /* 0x000000200b027824 */ /* 0x002fe200078e00ff */
[----:B------:R-:W-:-:S04]  /*0810*/  SHF.R.U32.HI R3, RZ, 0x3, R11 ;  /* 0x00000003ff037819 */ /* 0x000fc8000001160b */
[----:B------:R-:W-:Y:S02]  /*0820*/  LOP3.LUT R2, R2, 0xe0, RZ, 0xc0, !PT ;  /* 0x000000e002027812 */ /* 0x000fe400078ec0ff */
[----:B------:R-:W-:Y:S01]  /*0830*/  SGXT.U32 R3, R3, 0x4 ;  /* 0x000000040303781a */ /* 0x000fe20000000000 */
[----:B------:R-:W-:-:S03]  /*0840*/  IMAD.SHL.U32 R14, R11, 0x8, RZ ;  /* 0x000000080b0e7824 */ /* 0x000fc600078e00ff */
[----:B------:R-:W-:Y:S02]  /*0850*/  LOP3.LUT R3, R2, R3, RZ, 0xfc, !PT ;  /* 0x0000000302037212 */ /* 0x000fe400078efcff */
[----:B------:R-:W-:Y:S02]  /*0860*/  LOP3.LUT R11, R11, 0x78, RZ, 0xc0, !PT ;  /* 0x000000780b0b7812 */ /* 0x000fe400078ec0ff */
[----:B------:R-:W-:-:S04]  /*0870*/  LOP3.LUT R0, R5, R0, RZ, 0xfc, !PT ;  /* 0x0000000005007212 */ /* 0x000fc800078efcff */
[----:B------:R-:W-:-:S04]  /*0880*/  SHF.R.S32.HI R5, RZ, 0x1f, R0 ;  /* 0x0000001fff057819 */ /* 0x000fc80000011400 */
[----:B------:R-:W-:-:S04]  /*0890*/  LEA.HI R5, R5, R0, RZ, 0x2 ;  /* 0x0000000005057211 */ /* 0x000fc800078f10ff */
[----:B------:R-:W-:Y:S02]  /*08a0*/  LOP3.LUT R15, R5, 0xfffffffc, RZ, 0xc0, !PT ;  /* 0xfffffffc050f7812 */ /* 0x000fe400078ec0ff */
[----:B------:R-:W-:-:S03]  /*08b0*/  LOP3.LUT R4, R4, UR4, RZ, 0xfc, !PT ;  /* 0x0000000404047c12 */ /* 0x000fc6000f8efcff */
[----:B------:R-:W-:Y:S01]  /*08c0*/  IMAD.IADD R15, R0, 0x1, -R15 ;  /* 0x00000001000f7824 */ /* 0x000fe200078e0a0f */
[----:B------:R-:W-:Y:S01]  /*08d0*/  SHF.R.S32.HI R5, RZ, 0x2, R5 ;  /* 0x00000002ff057819 */ /* 0x000fe20000011405 */
[----:B------:R-:W-:Y:S01]  /*08e0*/  IMAD R6, R7, 0x440, R6 ;  /* 0x0000044007067824 */ /* 0x000fe200078e0206 */
[-C--:B--2---:R-:W-:Y:S02]  /*08f0*/  FSETP.NAN.AND P3, PT, R8, R8.reuse, PT ;  /* 0x000000080800720b */ /* 0x084fe40003f68000 */
[----:B------:R-:W-:-:S11]  /*0900*/  FSETP.GEU.AND P2, PT, R12, R8, PT ;  /* 0x000000080c00720b */ /* 0x000fd60003f4e000 */
[----:B------:R-:W-:Y:S02]  /*0910*/  @!P3 SEL R8, R8, R12, !P2 ;  /* 0x0000000c0808b207 */ /* 0x000fe40005000000 */
[----:B------:R-:W-:-:S04]  /*0920*/  ISETP.NE.AND P3, PT, R21, RZ, PT ;  /* 0x000000ff1500720c */ /* 0x000fc80003f65270 */
[----:B------:R-:W-:Y:S02]  /*0930*/  SEL R23, R23, 0x4, P3 ;  /* 0x0000000417177807 */ /* 0x000fe40001800000 */
[-C--:B------:R-:W-:Y:S02]  /*0940*/  FSETP.NAN.AND P3, PT, R9, R9.reuse, PT ;  /* 0x000000090900720b */ /* 0x080fe40003f68000 */
[----:B------:R-:W-:-:S11]  /*0950*/  FSETP.GEU.AND P5, PT, R13, R9, PT ;  /* 0x000000090d00720b */ /* 0x000fd60003fae000 */
[----:B------:R-:W-:Y:S02]  /*0960*/  @!P3 SEL R9, R9, R13, !P5 ;  /* 0x0000000d0909b207 */ /* 0x000fe40006800000 */
[----:B------:R-:W-:-:S04]  /*0970*/  ISETP.NE.AND P3, PT, R16, RZ, PT ;  /* 0x000000ff1000720c */ /* 0x000fc80003f65270 */
[----:B------:R-:W-:Y:S02]  /*0980*/  SEL R12, R10, 0x5, P3 ;  /* 0x000000050a0c7807 */ /* 0x000fe40001800000 */
[C---:B------:R-:W-:Y:S02]  /*0990*/  LOP3.LUT R10, R2.reuse, 0x10, RZ, 0xfc, !PT ;  /* 0x00000010020a7812 */ /* 0x040fe400078efcff */
[----:B------:R-:W-:Y:S02]  /*09a0*/  LEA.HI R2, R2, UR5, RZ, 0x1f ;  /* 0x0000000502027c11 */ /* 0x000fe4000f8ff8ff */
[----:B------:R-:W-:Y:S02]  /*09b0*/  LEA.HI R10, R10, UR5, RZ, 0x1f ;  /* 0x000000050a0a7c11 */ /* 0x000fe4000f8ff8ff */
[----:B------:R-:W-:Y:S01]  /*09c0*/  LOP3.LUT R16, R14, 0x3f8, RZ, 0xc0, !PT ;  /* 0x000003f80e107812 */ /* 0x000fe200078ec0ff */
[C---:B------:R-:W-:Y:S02]  /*09d0*/  IMAD R17, R3.reuse, 0x4, R2 ;  /* 0x0000000403117824 */ /* 0x040fe400078e0202 */
[----:B------:R-:W-:-:S03]  /*09e0*/  IMAD R14, R3, 0x4, R10 ;  /* 0x00000004030e7824 */ /* 0x000fc600078e020a */
[----:B------:R-:W-:Y:S04]  /*09f0*/  STS [R17], R8 ;  /* 0x0000000811007388 */ /* 0x000fe80000000800 */
[----:B------:R-:W-:Y:S01]  /*0a00*/  STS [R14+0x40], R9 ;  /* 0x000040090e007388 */ /* 0x000fe20000000800 */
[----:B------:R-:W-:Y:S01]  /*0a10*/  IADD3 R2, R16, UR5, R11 ;  /* 0x0000000510027c10 */ /* 0x000fe2000fffe00b */
[----:B------:R-:W-:Y:S01]  /*0a20*/  ULDC.64 UR4, c[0x0][0x220] ;  /* 0x0000880000047ab9 */ /* 0x000fe20000000a00 */
[----:B------:R-:W1:Y:S08]  /*0a30*/  LDC.64 R10, c[0x0][0x218] ;  /* 0x00008600ff0a7b82 */ /* 0x000e700000000a00 */
[----:B------:R-:W-:Y:S01]  /*0a40*/  BAR.SYNC.DEFER_BLOCKING 0x0 ;  /* 0x0000000000007b1d */ /* 0x000fe20000010000 */
[----:B------:R-:W-:-:S02]  /*0a50*/  ISETP.NE.AND P3, PT, R18, RZ, PT ;  /* 0x000000ff1200720c */ /* 0x000fc40003f65270 */
[----:B------:R-:W-:-:S03]  /*0a60*/  SEL R13, R23, 0x5, P1 ;  /* 0x00000005170d7807 */ /* 0x000fc60000800000 */
[----:B------:R-:W2:Y:S01]  /*0a70*/  LDS.64 R2, [R2] ;  /* 0x0000000002027984 */ /* 0x000ea20000000a00 */
[----:B------:R-:W-:Y:S02]  /*0a80*/  ISETP.NE.AND P1, PT, R19, RZ, PT ;  /* 0x000000ff1300720c */ /* 0x000fe40003f25270 */
[----:B------:R-:W-:Y:S02]  /*0a90*/  SEL R13, R13, 0x6, P3 ;  /* 0x000000060d0d7807 */ /* 0x000fe40001800000 */
[C---:B------:R-:W-:Y:S01]  /*0aa0*/  ISETP.GE.AND P3, PT, R4.reuse, 0x440, PT ;  /* 0x000004400400780c */ /* 0x040fe20003f66270 */
[----:B------:R-:W-:Y:S01]  /*0ab0*/  IMAD R4, R4, 0x4, R15 ;  /* 0x0000000404047824 */ /* 0x000fe200078e020f */
[----:B------:R-:W-:Y:S02]  /*0ac0*/  SEL R12, R12, 0x6, P1 ;  /* 0x000000060c0c7807 */ /* 0x000fe40000800000 */
[----:B------:R-:W-:Y:S02]  /*0ad0*/  SEL R13, R13, 0x7, P6 ;  /* 0x000000070d0d7807 */ /* 0x000fe40003000000 */
[----:B------:R-:W-:Y:S01]  /*0ae0*/  ISETP.LT.AND P3, PT, R0, 0x10, !P3 ;  /* 0x000000100000780c */ /* 0x000fe20005f61270 */
[----:B------:R-:W-:Y:S01]  /*0af0*/  IMAD R5, R5, 0x2080, R4 ;  /* 0x0000208005057824 */ /* 0x000fe200078e0204 */
[----:B------:R-:W-:-:S02]  /*0b00*/  SEL R12, R12, 0x7, P4 ;  /* 0x000000070c0c7807 */ /* 0x000fc40002000000 */
[----:B------:R-:W-:Y:S01]  /*0b10*/  SEL R0, R13, 0x8, P2 ;  /* 0x000000080d007807 */ /* 0x000fe20001000000 */
[----:B-1----:R-:W-:Y:S01]  /*0b20*/  IMAD.WIDE R10, R5, 0x4, R10 ;  /* 0x00000004050a7825 */ /* 0x002fe200078e020a */
[----:B------:R-:W-:Y:S02]  /*0b30*/  SEL R5, R12, 0x8, P5 ;  /* 0x000000080c057807 */ /* 0x000fe40002800000 */
[----:B------:R-:W-:Y:S02]  /*0b40*/  LOP3.LUT R0, R0, 0xff, RZ, 0xc0, !PT ;  /* 0x000000ff00007812 */ /* 0x000fe400078ec0ff */
[----:B------:R-:W-:-:S03]  /*0b50*/  IADD3 R4, P1, R6, UR4, RZ ;  /* 0x0000000406047c10 */ /* 0x000fc6000ff3e0ff */
[----:B------:R-:W-:Y:S01]  /*0b60*/  IMAD R7, R5, 0x100, R0 ;  /* 0x0000010005077824 */ /* 0x000fe200078e0200 */
[----:B------:R-:W-:Y:S01]  /*0b70*/  LEA.HI.X.SX32 R5, R6, UR5, 0x1, P1 ;  /* 0x0000000506057c11 */ /* 0x000fe200088f0eff */
[----:B--2---:R1:W-:Y:S01]  /*0b80*/  @P3 STG.E.64 desc[UR8][R10.64], R2 ;  /* 0x000000020a003986 */ /* 0x0043e2000c101b08 */
[----:B------:R-:W-:Y:S07]  /*0b90*/  @!P0 EXIT ;  /* 0x000000000000894d */ /* 0x000fee0003800000 */
[----:B------:R-:W-:Y:S01]  /*0ba0*/  STG.E.U16 desc[UR8][R4.64], R7 ;  /* 0x0000000704007986 */ /* 0x000fe2000c101508 */
[----:B------:R-:W-:Y:S05]  /*0bb0*/  EXIT ;  /* 0x000000000000794d */ /* 0x000fea0003800000 */
.L_x_0:
[----:B------:R-:W-:-:S00]  /*0bc0*/  BRA `(.L_x_0) ;  /* 0xfffffffc00fc7947 */ /* 0x000fc0000383ffff */
[----:B------:R-:W-:-:S00]  /*0bd0*/  NOP ;  /* 0x0000000000007918 */ /* 0x000fc00000000000 */
        /* <DEDUP_REMOVED lines=10> */
.L_x_1:


//--------------------- .nv.shared.triton_poi_fused_max_pool2d_with_indices_44 --------------------------
	.section	.nv.shared.triton_poi_fused_max_pool2d_with_indices_44,"aw",@nobits
	.sectionflags	@""
	.align	16
	.zero		1024


//--------------------- .nv.constant0.triton_poi_fused_max_pool2d_with_indices_44 --------------------------
	.section	.nv.constant0.triton_poi_fused_max_pool2d_with_indices_44,"a",@progbits
	.sectionflags	@""
	.align	4
.nv.constant0.triton_poi_fused_max_pool2d_with_indices_44:
	.zero		560
